//
// Generated by NVIDIA NVVM Compiler
//
// Compiler Build ID: CL-36424714
// Cuda compilation tools, release 13.0, V13.0.88
// Based on NVVM 20.0.0
//

.version 9.0
.target sm_100
.address_size 64

	// .globl	_Z9vectorAddPiS_S_x

.visible .entry _Z9vectorAddPiS_S_x(
	.param .u64 .ptr .align 1 _Z9vectorAddPiS_S_x_param_0,
	.param .u64 .ptr .align 1 _Z9vectorAddPiS_S_x_param_1,
	.param .u64 .ptr .align 1 _Z9vectorAddPiS_S_x_param_2,
	.param .u64 _Z9vectorAddPiS_S_x_param_3
)
{
	.reg .pred 	%p<2>;
	.reg .b32 	%r<8>;
	.reg .b64 	%rd<13>;

	ld.param.u64 	%rd2, [_Z9vectorAddPiS_S_x_param_0];
	ld.param.u64 	%rd3, [_Z9vectorAddPiS_S_x_param_1];
	ld.param.u64 	%rd4, [_Z9vectorAddPiS_S_x_param_2];
	ld.param.u64 	%rd5, [_Z9vectorAddPiS_S_x_param_3];
	mov.u32 	%r1, %tid.x;
	mov.u32 	%r2, %ntid.x;
	mov.u32 	%r3, %ctaid.x;
	mad.lo.s32 	%r4, %r2, %r3, %r1;
	cvt.s64.s32 	%rd1, %r4;
	setp.le.s64 	%p1, %rd5, %rd1;
	@%p1 bra 	$L__BB0_2;
	cvta.to.global.u64 	%rd6, %rd2;
	cvta.to.global.u64 	%rd7, %rd3;
	cvta.to.global.u64 	%rd8, %rd4;
	shl.b64 	%rd9, %rd1, 2;
	add.s64 	%rd10, %rd6, %rd9;
	ld.global.u32 	%r5, [%rd10];
	add.s64 	%rd11, %rd7, %rd9;
	ld.global.u32 	%r6, [%rd11];
	add.s32 	%r7, %r6, %r5;
	add.s64 	%rd12, %rd8, %rd9;
	st.global.u32 	[%rd12], %r7;
$L__BB0_2:
	ret;

}


// ===== COMPILED SASS (sm_100) =====

	.target	sm_100

	.elftype	@"ET_EXEC"


//--------------------- .note.nv.tkinfo           --------------------------
	.section	.note.nv.tkinfo,"",@"SHT_NOTE"
	.sectionflags	@"SHF_NOTE_NV_TKINFO"
	.tkinfo
        /*0018*/ 	.word	0x00000002
        /*0030*/ 	.string	""
        /*0030*/ 	.string	"ptxas"
        /*0030*/ 	.string	"Cuda compilation tools, release 13.0, V13.0.88"
        /*0030*/ 	.string	"Build cuda_13.0.r13.0/compiler.36424714_0"
        /*0030*/ 	.string	"-arch sm_100 -m 64 "



//--------------------- .note.nv.cuinfo           --------------------------
	.section	.note.nv.cuinfo,"",@"SHT_NOTE"
	.sectionflags	@"SHF_NOTE_NV_CUINFO"
        /*0018*/ 	.short	0x0002
        /*001a*/ 	.short	0x0064
        /*001c*/ 	.short	0x0082
	.zero		2


//--------------------- .nv.info                  --------------------------
	.section	.nv.info,"",@"SHT_CUDA_INFO"
	.align	4


	//----- nvinfo : EIATTR_REGCOUNT
	.align		4
        /*0000*/ 	.byte	0x04, 0x2f
        /*0002*/ 	.short	(.L_1 - .L_0)
	.align		4
.L_0:
        /*0004*/ 	.word	index@(_Z9vectorAddPiS_S_x)
        /*0008*/ 	.word	0x0000000c


	//----- nvinfo : EIATTR_FRAME_SIZE
	.align		4
.L_1:
        /*000c*/ 	.byte	0x04, 0x11
        /*000e*/ 	.short	(.L_3 - .L_2)
	.align		4
.L_2:
        /*0010*/ 	.word	index@(_Z9vectorAddPiS_S_x)
        /*0014*/ 	.word	0x00000000


	//----- nvinfo : EIATTR_MIN_STACK_SIZE
	.align		4
.L_3:
        /*0018*/ 	.byte	0x04, 0x12
        /*001a*/ 	.short	(.L_5 - .L_4)
	.align		4
.L_4:
        /*001c*/ 	.word	index@(_Z9vectorAddPiS_S_x)
        /*0020*/ 	.word	0x00000000
.L_5:


//--------------------- .nv.compat                --------------------------
	.section	.nv.compat,"",@"SHT_CUDA_COMPAT_INFO"
	.align	4
        /*0000*/ 	.byte	0x02, 0x09, 0x00, 0x00, 0x02, 0x02, 0x01, 0x00, 0x02, 0x05, 0x05, 0x00, 0x03, 0x07, 0x01, 0x01
        /*0010*/ 	.byte	0x02, 0x03, 0x00, 0x00, 0x02, 0x06, 0x01, 0x00, 0x04, 0x0b, 0x08, 0x00, 0x09, 0x00, 0x00, 0x00
        /*0020*/ 	.byte	0x00, 0x00, 0x00, 0x00


//--------------------- .nv.info._Z9vectorAddPiS_S_x --------------------------
	.section	.nv.info._Z9vectorAddPiS_S_x,"",@"SHT_CUDA_INFO"
	.sectionflags	@""
	.align	4


	//----- nvinfo : EIATTR_CUDA_API_VERSION
	.align		4
        /*0000*/ 	.byte	0x04, 0x37
        /*0002*/ 	.short	(.L_7 - .L_6)
.L_6:
        /*0004*/ 	.word	0x00000082


	//----- nvinfo : EIATTR_KPARAM_INFO
	.align		4
.L_7:
        /*0008*/ 	.byte	0x04, 0x17
        /*000a*/ 	.short	(.L_9 - .L_8)
.L_8:
        /*000c*/ 	.word	0x00000000
        /*0010*/ 	.short	0x0003
        /*0012*/ 	.short	0x0018
        /*0014*/ 	.byte	0x00, 0xf0, 0x21, 0x00


	//----- nvinfo : EIATTR_KPARAM_INFO
	.align		4
.L_9:
        /*0018*/ 	.byte	0x04, 0x17
        /*001a*/ 	.short	(.L_11 - .L_10)
.L_10:
        /*001c*/ 	.word	0x00000000
        /*0020*/ 	.short	0x0002
        /*0022*/ 	.short	0x0010
        /*0024*/ 	.byte	0x00, 0xf5, 0x21, 0x00


	//----- nvinfo : EIATTR_KPARAM_INFO
	.align		4
.L_11:
        /*0028*/ 	.byte	0x04, 0x17
        /*002a*/ 	.short	(.L_13 - .L_12)
.L_12:
        /*002c*/ 	.word	0x00000000
        /*0030*/ 	.short	0x0001
        /*0032*/ 	.short	0x0008
        /*0034*/ 	.byte	0x00, 0xf5, 0x21, 0x00


	//----- nvinfo : EIATTR_KPARAM_INFO
	.align		4
.L_13:
        /*0038*/ 	.byte	0x04, 0x17
        /*003a*/ 	.short	(.L_15 - .L_14)
.L_14:
        /*003c*/ 	.word	0x00000000
        /*0040*/ 	.short	0x0000
        /*0042*/ 	.short	0x0000
        /*0044*/ 	.byte	0x00, 0xf5, 0x21, 0x00


	//----- nvinfo : EIATTR_SPARSE_MMA_MASK
	.align		4
.L_15:
        /*0048*/ 	.byte	0x03, 0x50
        /*004a*/ 	.short	0x0000


	//----- nvinfo : EIATTR_MAXREG_COUNT
	.align		4
        /*004c*/ 	.byte	0x03, 0x1b
        /*004e*/ 	.short	0x00ff


	//----- nvinfo : EIATTR_MERCURY_ISA_VERSION
	.align		4
        /*0050*/ 	.byte	0x03, 0x5f
        /*0052*/ 	.short	0x0101


	//----- nvinfo : EIATTR_VRC_CTA_INIT_COUNT
	.align		4
        /*0054*/ 	.byte	0x02, 0x4a
	.zero		1
	.zero		1


	//----- nvinfo : EIATTR_EXIT_INSTR_OFFSETS
	.align		4
        /*0058*/ 	.byte	0x04, 0x1c
        /*005a*/ 	.short	(.L_17 - .L_16)


	//   ....[0]....
.L_16:
        /*005c*/ 	.word	0x00000090


	//   ....[1]....
        /*0060*/ 	.word	0x00000190


	//----- nvinfo : EIATTR_CBANK_PARAM_SIZE
	.align		4
.L_17:
        /*0064*/ 	.byte	0x03, 0x19
        /*0066*/ 	.short	0x0020


	//----- nvinfo : EIATTR_PARAM_CBANK
	.align		4
        /*0068*/ 	.byte	0x04, 0x0a
        /*006a*/ 	.short	(.L_19 - .L_18)
	.align		4
.L_18:
        /*006c*/ 	.word	index@(.nv.constant0._Z9vectorAddPiS_S_x)
        /*0070*/ 	.short	0x0380
        /*0072*/ 	.short	0x0020


	//----- nvinfo : EIATTR_SW_WAR
	.align		4
.L_19:
        /*0074*/ 	.byte	0x04, 0x36
        /*0076*/ 	.short	(.L_21 - .L_20)
.L_20:
        /*0078*/ 	.word	0x00000008
.L_21:


//--------------------- .nv.callgraph             --------------------------
	.section	.nv.callgraph,"",@"SHT_CUDA_CALLGRAPH"
	.align	4
	.sectionentsize	8
	.align		4
        /*0000*/ 	.word	0x00000000
	.align		4
        /*0004*/ 	.word	0xffffffff
	.align		4
        /*0008*/ 	.word	0x00000000
	.align		4
        /*000c*/ 	.word	0xfffffffe
	.align		4
        /*0010*/ 	.word	0x00000000
	.align		4
        /*0014*/ 	.word	0xfffffffd
	.align		4
        /*0018*/ 	.word	0x00000000
	.align		4
        /*001c*/ 	.word	0xfffffffc


//--------------------- .text._Z9vectorAddPiS_S_x --------------------------
	.section	.text._Z9vectorAddPiS_S_x,"ax",@progbits
	.align	128
        .global         _Z9vectorAddPiS_S_x
        .type           _Z9vectorAddPiS_S_x,@function
        .size           _Z9vectorAddPiS_S_x,(.L_x_1 - _Z9vectorAddPiS_S_x)
        .other          _Z9vectorAddPiS_S_x,@"STO_CUDA_ENTRY STV_DEFAULT"
_Z9vectorAddPiS_S_x:
.text._Z9vectorAddPiS_S_x:
[----:B------:R-:W-:Y:S01]  /*0000*/  LDC R1, c[0x0][0x37c] ;  /* 0x0000df00ff017b82 */ /* 0x000fe20000000800 */
[----:B------:R-:W0:Y:S01]  /*0010*/  S2R R0, SR_TID.X ;  /* 0x0000000000007919 */ /* 0x000e220000002100 */
[----:B------:R-:W0:Y:S01]  /*0020*/  LDCU UR4, c[0x0][0x360] ;  /* 0x00006c00ff0477ac */ /* 0x000e220008000800 */
[----:B------:R-:W0:Y:S01]  /*0030*/  S2R R3, SR_CTAID.X ;  /* 0x0000000000037919 */ /* 0x000e220000002500 */
[----:B------:R-:W1:Y:S01]  /*0040*/  LDCU.64 UR6, c[0x0][0x398] ;  /* 0x00007300ff0677ac */ /* 0x000e620008000a00 */
[----:B0-----:R-:W-:-:S05]  /*0050*/  IMAD R0, R3, UR4, R0 ;  /* 0x0000000403007c24 */ /* 0x001fca000f8e0200 */
[----:B-1----:R-:W-:Y:S02]  /*0060*/  ISETP.GE.U32.AND P0, PT, R0, UR6, PT ;  /* 0x0000000600007c0c */ /* 0x002fe4000bf06070 */
[----:B------:R-:W-:-:S04]  /*0070*/  SHF.R.S32.HI R3, RZ, 0x1f, R0 ;  /* 0x0000001fff037819 */ /* 0x000fc80000011400 */
[----:B------:R-:W-:-:S13]  /*0080*/  ISETP.GE.AND.EX P0, PT, R3, UR7, PT, P0 ;  /* 0x0000000703007c0c */ /* 0x000fda000bf06300 */
[----:B------:R-:W-:Y:S05]  /*0090*/  @P0 EXIT ;  /* 0x000000000000094d */ /* 0x000fea0003800000 */
[----:B------:R-:W0:Y:S01]  /*00a0*/  LDCU.128 UR8, c[0x0][0x380] ;  /* 0x00007000ff0877ac */ /* 0x000e220008000c00 */
[C---:B------:R-:W-:Y:S01]  /*00b0*/  IMAD.SHL.U32 R6, R0.reuse, 0x4, RZ ;  /* 0x0000000400067824 */ /* 0x040fe200078e00ff */
[----:B------:R-:W-:Y:S01]  /*00c0*/  SHF.L.U64.HI R0, R0, 0x2, R3 ;  /* 0x0000000200007819 */ /* 0x000fe20000010203 */
[----:B------:R-:W1:Y:S01]  /*00d0*/  LDCU.64 UR4, c[0x0][0x358] ;  /* 0x00006b00ff0477ac */ /* 0x000e620008000a00 */
[----:B------:R-:W2:Y:S02]  /*00e0*/  LDCU.64 UR6, c[0x0][0x390] ;  /* 0x00007200ff0677ac */ /* 0x000ea40008000a00 */
[C---:B0-----:R-:W-:Y:S02]  /*00f0*/  IADD3 R4, P1, PT, R6.reuse, UR10, RZ ;  /* 0x0000000a06047c10 */ /* 0x041fe4000ff3e0ff */
[----:B------:R-:W-:Y:S02]  /*0100*/  IADD3 R2, P0, PT, R6, UR8, RZ ;  /* 0x0000000806027c10 */ /* 0x000fe4000ff1e0ff */
[----:B------:R-:W-:-:S02]  /*0110*/  IADD3.X R5, PT, PT, R0, UR11, RZ, P1, !PT ;  /* 0x0000000b00057c10 */ /* 0x000fc40008ffe4ff */
[----:B------:R-:W-:-:S04]  /*0120*/  IADD3.X R3, PT, PT, R0, UR9, RZ, P0, !PT ;  /* 0x0000000900037c10 */ /* 0x000fc800087fe4ff */
[----:B-1----:R-:W3:Y:S04]  /*0130*/  LDG.E R5, desc[UR4][R4.64] ;  /* 0x0000000404057981 */ /* 0x002ee8000c1e1900 */
[----:B------:R-:W3:Y:S01]  /*0140*/  LDG.E R2, desc[UR4][R2.64] ;  /* 0x0000000402027981 */ /* 0x000ee2000c1e1900 */
[----:B--2---:R-:W-:-:S04]  /*0150*/  IADD3 R6, P0, PT, R6, UR6, RZ ;  /* 0x0000000606067c10 */ /* 0x004fc8000ff1e0ff */
[----:B------:R-:W-:Y:S01]  /*0160*/  IADD3.X R7, PT, PT, R0, UR7, RZ, P0, !PT ;  /* 0x0000000700077c10 */ /* 0x000fe200087fe4ff */
[----:B---3--:R-:W-:-:S05]  /*0170*/  IMAD.IADD R9, R2, 0x1, R5 ;  /* 0x0000000102097824 */ /* 0x008fca00078e0205 */
[----:B------:R-:W-:Y:S01]  /*0180*/  STG.E desc[UR4][R6.64], R9 ;  /* 0x0000000906007986 */ /* 0x000fe2000c101904 */
[----:B------:R-:W-:Y:S05]  /*0190*/  EXIT ;  /* 0x000000000000794d */ /* 0x000fea0003800000 */
.L_x_0:
[----:B------:R-:W-:-:S00]  /*01a0*/  BRA `(.L_x_0) ;  /* 0xfffffffc00fc7947 */ /* 0x000fc0000383ffff */
[----:B------:R-:W-:-:S00]  /*01b0*/  NOP ;  /* 0x0000000000007918 */ /* 0x000fc00000000000 */
        /* <DEDUP_REMOVED lines=12> */
.L_x_1:


//--------------------- .nv.shared.reserved.0     --------------------------
	.section	.nv.shared.reserved.0,"aw",@nobits
	.weak		__nv_reservedSMEM_offset_0_alias
	.size		__nv_reservedSMEM_offset_0_alias, 0, 64
	.other		__nv_reservedSMEM_offset_0_alias,@"STO_CUDA_RESERVED_SHARED STV_DEFAULT"
__nv_reservedSMEM_offset_0_alias:
	.zero		0
	.zero		64


//--------------------- .nv.constant0._Z9vectorAddPiS_S_x --------------------------
	.section	.nv.constant0._Z9vectorAddPiS_S_x,"a",@progbits
	.sectionflags	@""
	.align	4
.nv.constant0._Z9vectorAddPiS_S_x:
	.zero		928


//--------------------- SYMBOLS --------------------------

	.type		.nv.reservedSmem.offset0,@object
	.size		.nv.reservedSmem.offset0,0x4
